//
// Generated by NVIDIA NVVM Compiler
//
// Compiler Build ID: CL-36424714
// Cuda compilation tools, release 13.0, V13.0.88
// Based on NVVM 20.0.0
//

.version 9.0
.target sm_100
.address_size 64

	// .globl	_Z8addarrayPiS_S_

.visible .entry _Z8addarrayPiS_S_(
	.param .u64 .ptr .align 1 _Z8addarrayPiS_S__param_0,
	.param .u64 .ptr .align 1 _Z8addarrayPiS_S__param_1,
	.param .u64 .ptr .align 1 _Z8addarrayPiS_S__param_2
)
{
	.reg .pred 	%p<2>;
	.reg .b32 	%r<8>;
	.reg .b64 	%rd<11>;

	ld.param.u64 	%rd1, [_Z8addarrayPiS_S__param_0];
	ld.param.u64 	%rd2, [_Z8addarrayPiS_S__param_1];
	ld.param.u64 	%rd3, [_Z8addarrayPiS_S__param_2];
	mov.u32 	%r2, %ctaid.x;
	mov.u32 	%r3, %ntid.x;
	mov.u32 	%r4, %tid.x;
	mad.lo.s32 	%r1, %r2, %r3, %r4;
	setp.gt.s32 	%p1, %r1, 9;
	@%p1 bra 	$L__BB0_2;
	cvta.to.global.u64 	%rd4, %rd1;
	cvta.to.global.u64 	%rd5, %rd2;
	cvta.to.global.u64 	%rd6, %rd3;
	mul.wide.s32 	%rd7, %r1, 4;
	add.s64 	%rd8, %rd4, %rd7;
	ld.global.u32 	%r5, [%rd8];
	add.s64 	%rd9, %rd5, %rd7;
	ld.global.u32 	%r6, [%rd9];
	add.s32 	%r7, %r6, %r5;
	add.s64 	%rd10, %rd6, %rd7;
	st.global.u32 	[%rd10], %r7;
$L__BB0_2:
	ret;

}


// ===== COMPILED SASS (sm_100) =====

	.target	sm_100

	.elftype	@"ET_EXEC"


//--------------------- .note.nv.tkinfo           --------------------------
	.section	.note.nv.tkinfo,"",@"SHT_NOTE"
	.sectionflags	@"SHF_NOTE_NV_TKINFO"
	.tkinfo
        /*0018*/ 	.word	0x00000002
        /*0030*/ 	.string	""
        /*0030*/ 	.string	"ptxas"
        /*0030*/ 	.string	"Cuda compilation tools, release 13.0, V13.0.88"
        /*0030*/ 	.string	"Build cuda_13.0.r13.0/compiler.36424714_0"
        /*0030*/ 	.string	"-arch sm_100 -m 64 "



//--------------------- .note.nv.cuinfo           --------------------------
	.section	.note.nv.cuinfo,"",@"SHT_NOTE"
	.sectionflags	@"SHF_NOTE_NV_CUINFO"
        /*0018*/ 	.short	0x0002
        /*001a*/ 	.short	0x0064
        /*001c*/ 	.short	0x0082
	.zero		2


//--------------------- .nv.info                  --------------------------
	.section	.nv.info,"",@"SHT_CUDA_INFO"
	.align	4


	//----- nvinfo : EIATTR_REGCOUNT
	.align		4
        /*0000*/ 	.byte	0x04, 0x2f
        /*0002*/ 	.short	(.L_1 - .L_0)
	.align		4
.L_0:
        /*0004*/ 	.word	index@(_Z8addarrayPiS_S_)
        /*0008*/ 	.word	0x0000000c


	//----- nvinfo : EIATTR_FRAME_SIZE
	.align		4
.L_1:
        /*000c*/ 	.byte	0x04, 0x11
        /*000e*/ 	.short	(.L_3 - .L_2)
	.align		4
.L_2:
        /*0010*/ 	.word	index@(_Z8addarrayPiS_S_)
        /*0014*/ 	.word	0x00000000


	//----- nvinfo : EIATTR_MIN_STACK_SIZE
	.align		4
.L_3:
        /*0018*/ 	.byte	0x04, 0x12
        /*001a*/ 	.short	(.L_5 - .L_4)
	.align		4
.L_4:
        /*001c*/ 	.word	index@(_Z8addarrayPiS_S_)
        /*0020*/ 	.word	0x00000000
.L_5:


//--------------------- .nv.compat                --------------------------
	.section	.nv.compat,"",@"SHT_CUDA_COMPAT_INFO"
	.align	4
        /*0000*/ 	.byte	0x02, 0x09, 0x00, 0x00, 0x02, 0x02, 0x01, 0x00, 0x02, 0x05, 0x05, 0x00, 0x03, 0x07, 0x01, 0x01
        /*0010*/ 	.byte	0x02, 0x03, 0x00, 0x00, 0x02, 0x06, 0x01, 0x00, 0x04, 0x0b, 0x08, 0x00, 0x09, 0x00, 0x00, 0x00
        /*0020*/ 	.byte	0x00, 0x00, 0x00, 0x00


//--------------------- .nv.info._Z8addarrayPiS_S_ --------------------------
	.section	.nv.info._Z8addarrayPiS_S_,"",@"SHT_CUDA_INFO"
	.sectionflags	@""
	.align	4


	//----- nvinfo : EIATTR_CUDA_API_VERSION
	.align		4
        /*0000*/ 	.byte	0x04, 0x37
        /*0002*/ 	.short	(.L_7 - .L_6)
.L_6:
        /*0004*/ 	.word	0x00000082


	//----- nvinfo : EIATTR_KPARAM_INFO
	.align		4
.L_7:
        /*0008*/ 	.byte	0x04, 0x17
        /*000a*/ 	.short	(.L_9 - .L_8)
.L_8:
        /*000c*/ 	.word	0x00000000
        /*0010*/ 	.short	0x0002
        /*0012*/ 	.short	0x0010
        /*0014*/ 	.byte	0x00, 0xf5, 0x21, 0x00


	//----- nvinfo : EIATTR_KPARAM_INFO
	.align		4
.L_9:
        /*0018*/ 	.byte	0x04, 0x17
        /*001a*/ 	.short	(.L_11 - .L_10)
.L_10:
        /*001c*/ 	.word	0x00000000
        /*0020*/ 	.short	0x0001
        /*0022*/ 	.short	0x0008
        /*0024*/ 	.byte	0x00, 0xf5, 0x21, 0x00


	//----- nvinfo : EIATTR_KPARAM_INFO
	.align		4
.L_11:
        /*0028*/ 	.byte	0x04, 0x17
        /*002a*/ 	.short	(.L_13 - .L_12)
.L_12:
        /*002c*/ 	.word	0x00000000
        /*0030*/ 	.short	0x0000
        /*0032*/ 	.short	0x0000
        /*0034*/ 	.byte	0x00, 0xf5, 0x21, 0x00


	//----- nvinfo : EIATTR_SPARSE_MMA_MASK
	.align		4
.L_13:
        /*0038*/ 	.byte	0x03, 0x50
        /*003a*/ 	.short	0x0000


	//----- nvinfo : EIATTR_MAXREG_COUNT
	.align		4
        /*003c*/ 	.byte	0x03, 0x1b
        /*003e*/ 	.short	0x00ff


	//----- nvinfo : EIATTR_MERCURY_ISA_VERSION
	.align		4
        /*0040*/ 	.byte	0x03, 0x5f
        /*0042*/ 	.short	0x0101


	//----- nvinfo : EIATTR_VRC_CTA_INIT_COUNT
	.align		4
        /*0044*/ 	.byte	0x02, 0x4a
	.zero		1
	.zero		1


	//----- nvinfo : EIATTR_EXIT_INSTR_OFFSETS
	.align		4
        /*0048*/ 	.byte	0x04, 0x1c
        /*004a*/ 	.short	(.L_15 - .L_14)


	//   ....[0]....
.L_14:
        /*004c*/ 	.word	0x00000060


	//   ....[1]....
        /*0050*/ 	.word	0x00000120


	//----- nvinfo : EIATTR_CBANK_PARAM_SIZE
	.align		4
.L_15:
        /*0054*/ 	.byte	0x03, 0x19
        /*0056*/ 	.short	0x0018


	//----- nvinfo : EIATTR_PARAM_CBANK
	.align		4
        /*0058*/ 	.byte	0x04, 0x0a
        /*005a*/ 	.short	(.L_17 - .L_16)
	.align		4
.L_16:
        /*005c*/ 	.word	index@(.nv.constant0._Z8addarrayPiS_S_)
        /*0060*/ 	.short	0x0380
        /*0062*/ 	.short	0x0018


	//----- nvinfo : EIATTR_SW_WAR
	.align		4
.L_17:
        /*0064*/ 	.byte	0x04, 0x36
        /*0066*/ 	.short	(.L_19 - .L_18)
.L_18:
        /*0068*/ 	.word	0x00000008
.L_19:


//--------------------- .nv.callgraph             --------------------------
	.section	.nv.callgraph,"",@"SHT_CUDA_CALLGRAPH"
	.align	4
	.sectionentsize	8
	.align		4
        /*0000*/ 	.word	0x00000000
	.align		4
        /*0004*/ 	.word	0xffffffff
	.align		4
        /*0008*/ 	.word	0x00000000
	.align		4
        /*000c*/ 	.word	0xfffffffe
	.align		4
        /*0010*/ 	.word	0x00000000
	.align		4
        /*0014*/ 	.word	0xfffffffd
	.align		4
        /*0018*/ 	.word	0x00000000
	.align		4
        /*001c*/ 	.word	0xfffffffc


//--------------------- .text._Z8addarrayPiS_S_   --------------------------
	.section	.text._Z8addarrayPiS_S_,"ax",@progbits
	.align	128
        .global         _Z8addarrayPiS_S_
        .type           _Z8addarrayPiS_S_,@function
        .size           _Z8addarrayPiS_S_,(.L_x_1 - _Z8addarrayPiS_S_)
        .other          _Z8addarrayPiS_S_,@"STO_CUDA_ENTRY STV_DEFAULT"
_Z8addarrayPiS_S_:
.text._Z8addarrayPiS_S_:
[----:B------:R-:W-:Y:S01]  /*0000*/  LDC R1, c[0x0][0x37c] ;  /* 0x0000df00ff017b82 */ /* 0x000fe20000000800 */
[----:B------:R-:W0:Y:S07]  /*0010*/  S2R R0, SR_TID.X ;  /* 0x0000000000007919 */ /* 0x000e2e0000002100 */
[----:B------:R-:W0:Y:S08]  /*0020*/  S2UR UR4, SR_CTAID.X ;  /* 0x00000000000479c3 */ /* 0x000e300000002500 */
[----:B------:R-:W0:Y:S02]  /*0030*/  LDC R9, c[0x0][0x360] ;  /* 0x0000d800ff097b82 */ /* 0x000e240000000800 */
[----:B0-----:R-:W-:-:S05]  /*0040*/  IMAD R9, R9, UR4, R0 ;  /* 0x0000000409097c24 */ /* 0x001fca000f8e0200 */
[----:B------:R-:W-:-:S13]  /*0050*/  ISETP.GT.AND P0, PT, R9, 0x9, PT ;  /* 0x000000090900780c */ /* 0x000fda0003f04270 */
[----:B------:R-:W-:Y:S05]  /*0060*/  @P0 EXIT ;  /* 0x000000000000094d */ /* 0x000fea0003800000 */
[----:B------:R-:W0:Y:S01]  /*0070*/  LDC.64 R2, c[0x0][0x380] ;  /* 0x0000e000ff027b82 */ /* 0x000e220000000a00 */
[----:B------:R-:W1:Y:S07]  /*0080*/  LDCU.64 UR4, c[0x0][0x358] ;  /* 0x00006b00ff0477ac */ /* 0x000e6e0008000a00 */
[----:B------:R-:W2:Y:S08]  /*0090*/  LDC.64 R4, c[0x0][0x388] ;  /* 0x0000e200ff047b82 */ /* 0x000eb00000000a00 */
[----:B------:R-:W3:Y:S01]  /*00a0*/  LDC.64 R6, c[0x0][0x390] ;  /* 0x0000e400ff067b82 */ /* 0x000ee20000000a00 */
[----:B0-----:R-:W-:-:S06]  /*00b0*/  IMAD.WIDE R2, R9, 0x4, R2 ;  /* 0x0000000409027825 */ /* 0x001fcc00078e0202 */
[----:B-1----:R-:W4:Y:S01]  /*00c0*/  LDG.E R2, desc[UR4][R2.64] ;  /* 0x0000000402027981 */ /* 0x002f22000c1e1900 */
[----:B--2---:R-:W-:-:S06]  /*00d0*/  IMAD.WIDE R4, R9, 0x4, R4 ;  /* 0x0000000409047825 */ /* 0x004fcc00078e0204 */
[----:B------:R-:W4:Y:S01]  /*00e0*/  LDG.E R5, desc[UR4][R4.64] ;  /* 0x0000000404057981 */ /* 0x000f22000c1e1900 */
[----:B---3--:R-:W-:Y:S01]  /*00f0*/  IMAD.WIDE R6, R9, 0x4, R6 ;  /* 0x0000000409067825 */ /* 0x008fe200078e0206 */
[----:B----4-:R-:W-:-:S05]  /*0100*/  IADD3 R9, PT, PT, R2, R5, RZ ;  /* 0x0000000502097210 */ /* 0x010fca0007ffe0ff */
[----:B------:R-:W-:Y:S01]  /*0110*/  STG.E desc[UR4][R6.64], R9 ;  /* 0x0000000906007986 */ /* 0x000fe2000c101904 */
[----:B------:R-:W-:Y:S05]  /*0120*/  EXIT ;  /* 0x000000000000794d */ /* 0x000fea0003800000 */
.L_x_0:
[----:B------:R-:W-:-:S00]  /*0130*/  BRA `(.L_x_0) ;  /* 0xfffffffc00fc7947 */ /* 0x000fc0000383ffff */
[----:B------:R-:W-:-:S00]  /*0140*/  NOP ;  /* 0x0000000000007918 */ /* 0x000fc00000000000 */
        /* <DEDUP_REMOVED lines=11> */
.L_x_1:


//--------------------- .nv.shared.reserved.0     --------------------------
	.section	.nv.shared.reserved.0,"aw",@nobits
	.weak		__nv_reservedSMEM_offset_0_alias
	.size		__nv_reservedSMEM_offset_0_alias, 0, 64
	.other		__nv_reservedSMEM_offset_0_alias,@"STO_CUDA_RESERVED_SHARED STV_DEFAULT"
__nv_reservedSMEM_offset_0_alias:
	.zero		0
	.zero		64


//--------------------- .nv.constant0._Z8addarrayPiS_S_ --------------------------
	.section	.nv.constant0._Z8addarrayPiS_S_,"a",@progbits
	.sectionflags	@""
	.align	4
.nv.constant0._Z8addarrayPiS_S_:
	.zero		920


//--------------------- SYMBOLS --------------------------

	.type		.nv.reservedSmem.offset0,@object
	.size		.nv.reservedSmem.offset0,0x4
